	.headerflags	@"EF_CUDA_TEXMODE_UNIFIED EF_CUDA_64BIT_ADDRESS EF_CUDA_ACCELERATORS EF_CUDA_SM90 EF_CUDA_VIRTUAL_SM(EF_CUDA_SM90)"
	.elftype	@"ET_EXEC"


//--------------------- .nv.info                  --------------------------
	.section	.nv.info,"",@"SHT_CUDA_INFO"
	.align	4


	//----- nvinfo : EIATTR_REGCOUNT
	.align		4
        /*0000*/ 	.byte	0x04, 0x2f
        /*0002*/ 	.short	(.L_1 - .L_0)
	.align		4
.L_0:
        /*0004*/ 	.word	index@(triton_poi_fused_leaky_relu_leaky_relu_backward_9)
        /*0008*/ 	.word	0x0000000a


	//----- nvinfo : EIATTR_MIN_STACK_SIZE
	.align		4
.L_1:
        /*000c*/ 	.byte	0x04, 0x12
        /*000e*/ 	.short	(.L_3 - .L_2)
	.align		4
.L_2:
        /*0010*/ 	.word	index@(triton_poi_fused_leaky_relu_leaky_relu_backward_9)
        /*0014*/ 	.word	0x00000000


	//----- nvinfo : EIATTR_FRAME_SIZE
	.align		4
.L_3:
        /*0018*/ 	.byte	0x04, 0x11
        /*001a*/ 	.short	(.L_5 - .L_4)
	.align		4
.L_4:
        /*001c*/ 	.word	index@(triton_poi_fused_leaky_relu_leaky_relu_backward_9)
        /*0020*/ 	.word	0x00000000


	//----- nvinfo : EIATTR_MIN_STACK_SIZE
	.align		4
.L_5:
        /*0024*/ 	.byte	0x04, 0x12
        /*0026*/ 	.short	(.L_7 - .L_6)
	.align		4
.L_6:
        /*0028*/ 	.word	index@(triton_poi_fused_leaky_relu_leaky_relu_backward_9)
        /*002c*/ 	.word	0x00000000
.L_7:


//--------------------- .nv.info.triton_poi_fused_leaky_relu_leaky_relu_backward_9 --------------------------
	.section	.nv.info.triton_poi_fused_leaky_relu_leaky_relu_backward_9,"",@"SHT_CUDA_INFO"
	.sectionflags	@""
	.align	4


	//----- nvinfo : EIATTR_CUDA_API_VERSION
	.align		4
        /*0000*/ 	.byte	0x04, 0x37
        /*0002*/ 	.short	(.L_9 - .L_8)
.L_8:
        /*0004*/ 	.word	0x0000007c


	//----- nvinfo : EIATTR_KPARAM_INFO
	.align		4
.L_9:
        /*0008*/ 	.byte	0x04, 0x17
        /*000a*/ 	.short	(.L_11 - .L_10)
.L_10:
        /*000c*/ 	.word	0x00000000
        /*0010*/ 	.short	0x0002
        /*0012*/ 	.short	0x0010
        /*0014*/ 	.byte	0x00, 0xf0, 0x11, 0x00


	//----- nvinfo : EIATTR_KPARAM_INFO
	.align		4
.L_11:
        /*0018*/ 	.byte	0x04, 0x17
        /*001a*/ 	.short	(.L_13 - .L_12)
.L_12:
        /*001c*/ 	.word	0x00000000
        /*0020*/ 	.short	0x0001
        /*0022*/ 	.short	0x0008
        /*0024*/ 	.byte	0x00, 0xf4, 0x21, 0x00


	//----- nvinfo : EIATTR_KPARAM_INFO
	.align		4
.L_13:
        /*0028*/ 	.byte	0x04, 0x17
        /*002a*/ 	.short	(.L_15 - .L_14)
.L_14:
        /*002c*/ 	.word	0x00000000
        /*0030*/ 	.short	0x0000
        /*0032*/ 	.short	0x0000
        /*0034*/ 	.byte	0x00, 0xf4, 0x21, 0x00


	//----- nvinfo : EIATTR_SPARSE_MMA_MASK
	.align		4
.L_15:
        /*0038*/ 	.byte	0x03, 0x50
        /*003a*/ 	.short	0x0000


	//----- nvinfo : EIATTR_MAXREG_COUNT
	.align		4
        /*003c*/ 	.byte	0x03, 0x1b
        /*003e*/ 	.short	0x00ff


	//----- nvinfo : EIATTR_EXIT_INSTR_OFFSETS
	.align		4
        /*0040*/ 	.byte	0x04, 0x1c
        /*0042*/ 	.short	(.L_17 - .L_16)


	//   ....[0]....
.L_16:
        /*0044*/ 	.word	0x00000170


	//----- nvinfo : EIATTR_REQNTID
	.align		4
.L_17:
        /*0048*/ 	.byte	0x04, 0x10
        /*004a*/ 	.short	(.L_19 - .L_18)
.L_18:
        /*004c*/ 	.word	0x00000080
        /*0050*/ 	.word	0x00000001
        /*0054*/ 	.word	0x00000001


	//----- nvinfo : EIATTR_CBANK_PARAM_SIZE
	.align		4
.L_19:
        /*0058*/ 	.byte	0x03, 0x19
        /*005a*/ 	.short	0x0014


	//----- nvinfo : EIATTR_PARAM_CBANK
	.align		4
        /*005c*/ 	.byte	0x04, 0x0a
        /*005e*/ 	.short	(.L_21 - .L_20)
	.align		4
.L_20:
        /*0060*/ 	.word	index@(.nv.constant0.triton_poi_fused_leaky_relu_leaky_relu_backward_9)
        /*0064*/ 	.short	0x0210
        /*0066*/ 	.short	0x0014


	//----- nvinfo : EIATTR_SW_WAR
	.align		4
.L_21:
        /*0068*/ 	.byte	0x04, 0x36
        /*006a*/ 	.short	(.L_23 - .L_22)
.L_22:
        /*006c*/ 	.word	0x00000008
.L_23:


//--------------------- .nv.callgraph             --------------------------
	.section	.nv.callgraph,"",@"SHT_CUDA_CALLGRAPH"
	.align	4
	.sectionentsize	8
	.align		4
        /*0000*/ 	.word	0x00000000
	.align		4
        /*0004*/ 	.word	0xffffffff
	.align		4
        /*0008*/ 	.word	0x00000000
	.align		4
        /*000c*/ 	.word	0xfffffffe
	.align		4
        /*0010*/ 	.word	0x00000000
	.align		4
        /*0014*/ 	.word	0xfffffffd
	.align		4
        /*0018*/ 	.word	0x00000000
	.align		4
        /*001c*/ 	.word	0xfffffffc


//--------------------- .text.triton_poi_fused_leaky_relu_leaky_relu_backward_9 --------------------------
	.section	.text.triton_poi_fused_leaky_relu_leaky_relu_backward_9,"ax",@progbits
	.align	128
        .global         triton_poi_fused_leaky_relu_leaky_relu_backward_9
        .type           triton_poi_fused_leaky_relu_leaky_relu_backward_9,@function
        .size           triton_poi_fused_leaky_relu_leaky_relu_backward_9,(.L_x_1 - triton_poi_fused_leaky_relu_leaky_relu_backward_9)
        .other          triton_poi_fused_leaky_relu_leaky_relu_backward_9,@"STO_CUDA_ENTRY STV_DEFAULT"
triton_poi_fused_leaky_relu_leaky_relu_backward_9:
.text.triton_poi_fused_leaky_relu_leaky_relu_backward_9:
[----:B------:R-:W-:Y:S01]  /*0000*/  LDC R1, c[0x0][0x28] ;  /* 0x00000a00ff017b82 */ /* 0x000fe20000000800 */
[----:B------:R-:W1:Y:S07]  /*0010*/  S2R R0, SR_TID.X ;  /* 0x0000000000007919 */ /* 0x000e6e0000002100 */
[----:B------:R-:W2:Y:S01]  /*0020*/  LDC.64 R2, c[0x0][0x210] ;  /* 0x00008400ff027b82 */ /* 0x000ea20000000a00 */
[----:B------:R-:W-:Y:S01]  /*0030*/  ULDC.64 UR4, c[0x0][0x208] ;  /* 0x0000820000047ab9 */ /* 0x000fe20000000a00 */
[----:B------:R-:W-:Y:S01]  /*0040*/  ULDC.64 UR6, c[0x0][0x218] ;  /* 0x0000860000067ab9 */ /* 0x000fe20000000a00 */
[----:B------:R-:W3:Y:S01]  /*0050*/  S2R R5, SR_CTAID.X ;  /* 0x0000000000057919 */ /* 0x000ee20000002500 */
[----:B-1----:R-:W-:-:S05]  /*0060*/  IMAD.SHL.U32 R0, R0, 0x2, RZ ;  /* 0x0000000200007824 */ /* 0x002fca00078e00ff */
[----:B------:R-:W-:-:S05]  /*0070*/  LOP3.LUT R0, R0, 0xfe, RZ, 0xc0, !PT ;  /* 0x000000fe00007812 */ /* 0x000fca00078ec0ff */
[----:B---3--:R-:W-:-:S04]  /*0080*/  IMAD R5, R5, 0x100, R0 ;  /* 0x0000010005057824 */ /* 0x008fc800078e0200 */
[----:B--2---:R-:W-:-:S05]  /*0090*/  IMAD.WIDE R2, R5, 0x4, R2 ;  /* 0x0000000405027825 */ /* 0x004fca00078e0202 */
[----:B------:R-:W2:Y:S01]  /*00a0*/  LDG.E.64 R6, desc[UR4][R2.64] ;  /* 0x0000000402067981 */ /* 0x000ea2000c1e1b00 */
[----:B------:R-:W-:-:S04]  /*00b0*/  IADD3 R4, P2, R5, UR6, RZ ;  /* 0x0000000605047c10 */ /* 0x000fc8000ff5e0ff */
[----:B------:R-:W-:Y:S02]  /*00c0*/  LEA.HI.X.SX32 R5, R5, UR7, 0x1, P2 ;  /* 0x0000000705057c11 */ /* 0x000fe400090f0eff */
[----:B--2---:R-:W-:Y:S02]  /*00d0*/  FSETP.GT.AND P1, PT, R6, RZ, PT ;  /* 0x000000ff0600720b */ /* 0x004fe40003f24000 */
[----:B------:R-:W-:-:S11]  /*00e0*/  FSETP.GT.AND P0, PT, R7, RZ, PT ;  /* 0x000000ff0700720b */ /* 0x000fd60003f04000 */
[----:B------:R-:W-:Y:S02]  /*00f0*/  @!P1 FMUL R6, R6, 0.10000000149011611938 ;  /* 0x3dcccccd06069820 */ /* 0x000fe40000400000 */
[----:B------:R-:W-:-:S03]  /*0100*/  @!P0 FMUL R7, R7, 0.10000000149011611938 ;  /* 0x3dcccccd07078820 */ /* 0x000fc60000400000 */
[----:B------:R-:W-:Y:S02]  /*0110*/  FSETP.GT.AND P1, PT, R6, RZ, PT ;  /* 0x000000ff0600720b */ /* 0x000fe40003f24000 */
[----:B------:R-:W-:Y:S02]  /*0120*/  FSETP.GT.AND P0, PT, R7, RZ, PT ;  /* 0x000000ff0700720b */ /* 0x000fe40003f04000 */
[----:B------:R-:W-:Y:S02]  /*0130*/  SEL R0, RZ, 0x1, !P1 ;  /* 0x00000001ff007807 */ /* 0x000fe40004800000 */
[----:B------:R-:W-:-:S05]  /*0140*/  SEL R7, RZ, 0x100, !P0 ;  /* 0x00000100ff077807 */ /* 0x000fca0004000000 */
[----:B------:R-:W-:-:S05]  /*0150*/  IMAD.IADD R7, R0, 0x1, R7 ;  /* 0x0000000100077824 */ /* 0x000fca00078e0207 */
[----:B------:R-:W-:Y:S01]  /*0160*/  STG.E.U16 desc[UR4][R4.64], R7 ;  /* 0x0000000704007986 */ /* 0x000fe2000c101504 */
[----:B------:R-:W-:Y:S05]  /*0170*/  EXIT ;  /* 0x000000000000794d */ /* 0x000fea0003800000 */
.L_x_0:
[----:B------:R-:W-:-:S00]  /*0180*/  BRA `(.L_x_0) ;  /* 0xfffffffc00fc7947 */ /* 0x000fc0000383ffff */
[----:B------:R-:W-:-:S00]  /*0190*/  NOP ;  /* 0x0000000000007918 */ /* 0x000fc00000000000 */
        /* <DEDUP_REMOVED lines=14> */
.L_x_1:


//--------------------- .nv.constant0.triton_poi_fused_leaky_relu_leaky_relu_backward_9 --------------------------
	.section	.nv.constant0.triton_poi_fused_leaky_relu_leaky_relu_backward_9,"a",@progbits
	.sectionflags	@""
	.align	4
.nv.constant0.triton_poi_fused_leaky_relu_leaky_relu_backward_9:
	.zero		548
